//
// Generated by NVIDIA NVVM Compiler
//
// Compiler Build ID: CL-36424714
// Cuda compilation tools, release 13.0, V13.0.88
// Based on NVVM 20.0.0
//

.version 9.0
.target sm_100
.address_size 64

	// .globl	_Z3addPiS_
.extern .func  (.param .b32 func_retval0) vprintf
(
	.param .b64 vprintf_param_0,
	.param .b64 vprintf_param_1
)
;
.global .align 1 .b8 $str[40] = {116, 104, 101, 32, 115, 117, 109, 32, 111, 102, 32, 116, 104, 101, 32, 37, 100, 32, 116, 104, 114, 101, 97, 100, 32, 99, 111, 108, 117, 109, 110, 32, 105, 115, 58, 32, 37, 100, 10};

.visible .entry _Z3addPiS_(
	.param .u64 .ptr .align 1 _Z3addPiS__param_0,
	.param .u64 .ptr .align 1 _Z3addPiS__param_1
)
{
	.local .align 8 .b8 	__local_depot0[8];
	.reg .b64 	%SP;
	.reg .b64 	%SPL;
	.reg .b32 	%r<9>;
	.reg .b64 	%rd<12>;

	mov.u64 	%SPL, __local_depot0;
	cvta.local.u64 	%SP, %SPL;
	ld.param.u64 	%rd1, [_Z3addPiS__param_0];
	ld.param.u64 	%rd2, [_Z3addPiS__param_1];
	mov.u32 	%r1, %tid.x;
	cvta.to.global.u64 	%rd3, %rd1;
	mul.wide.u32 	%rd4, %r1, 4;
	add.s64 	%rd5, %rd3, %rd4;
	ld.global.u32 	%r2, [%rd5];
	ld.global.u32 	%r3, [%rd5+16];
	add.s32 	%r4, %r3, %r2;
	ld.global.u32 	%r5, [%rd5+32];
	add.s32 	%r6, %r5, %r4;
	add.u64 	%rd6, %SP, 0;
	add.u64 	%rd7, %SPL, 0;
	cvta.to.global.u64 	%rd8, %rd2;
	st.local.v2.u32 	[%rd7], {%r1, %r6};
	mov.u64 	%rd9, $str;
	cvta.global.u64 	%rd10, %rd9;
	{ // callseq 0, 0
	.param .b64 param0;
	st.param.b64 	[param0], %rd10;
	.param .b64 param1;
	st.param.b64 	[param1], %rd6;
	.param .b32 retval0;
	call.uni (retval0), 
	vprintf, 
	(
	param0, 
	param1
	);
	ld.param.b32 	%r7, [retval0];
	} // callseq 0
	add.s64 	%rd11, %rd8, %rd4;
	st.global.u32 	[%rd11], %r6;
	ret;

}


// ===== COMPILED SASS (sm_100) =====

	.target	sm_100

	.elftype	@"ET_EXEC"


//--------------------- .note.nv.tkinfo           --------------------------
	.section	.note.nv.tkinfo,"",@"SHT_NOTE"
	.sectionflags	@"SHF_NOTE_NV_TKINFO"
	.tkinfo
        /*0018*/ 	.word	0x00000002
        /*0030*/ 	.string	""
        /*0030*/ 	.string	"ptxas"
        /*0030*/ 	.string	"Cuda compilation tools, release 13.0, V13.0.88"
        /*0030*/ 	.string	"Build cuda_13.0.r13.0/compiler.36424714_0"
        /*0030*/ 	.string	"-arch sm_100 -m 64 "



//--------------------- .note.nv.cuinfo           --------------------------
	.section	.note.nv.cuinfo,"",@"SHT_NOTE"
	.sectionflags	@"SHF_NOTE_NV_CUINFO"
        /*0018*/ 	.short	0x0002
        /*001a*/ 	.short	0x0064
        /*001c*/ 	.short	0x0082
	.zero		2


//--------------------- .nv.info                  --------------------------
	.section	.nv.info,"",@"SHT_CUDA_INFO"
	.align	4


	//----- nvinfo : EIATTR_REGCOUNT
	.align		4
        /*0000*/ 	.byte	0x04, 0x2f
        /*0002*/ 	.short	(.L_2 - .L_1)
	.align		4
.L_1:
        /*0004*/ 	.word	index@(_Z3addPiS_)
        /*0008*/ 	.word	0x00000018


	//----- nvinfo : EIATTR_FRAME_SIZE
	.align		4
.L_2:
        /*000c*/ 	.byte	0x04, 0x11
        /*000e*/ 	.short	(.L_4 - .L_3)
	.align		4
.L_3:
        /*0010*/ 	.word	index@(_Z3addPiS_)
        /*0014*/ 	.word	0x00000008


	//----- nvinfo : EIATTR_MIN_STACK_SIZE
	.align		4
.L_4:
        /*0018*/ 	.byte	0x04, 0x12
        /*001a*/ 	.short	(.L_6 - .L_5)
	.align		4
.L_5:
        /*001c*/ 	.word	index@(_Z3addPiS_)
        /*0020*/ 	.word	0x00000008
.L_6:


//--------------------- .nv.compat                --------------------------
	.section	.nv.compat,"",@"SHT_CUDA_COMPAT_INFO"
	.align	4
        /*0000*/ 	.byte	0x02, 0x09, 0x00, 0x00, 0x02, 0x02, 0x01, 0x00, 0x02, 0x05, 0x05, 0x00, 0x03, 0x07, 0x01, 0x01
        /*0010*/ 	.byte	0x02, 0x03, 0x00, 0x00, 0x02, 0x06, 0x01, 0x00, 0x04, 0x0b, 0x08, 0x00, 0x09, 0x00, 0x00, 0x00
        /*0020*/ 	.byte	0x00, 0x00, 0x00, 0x00


//--------------------- .nv.info._Z3addPiS_       --------------------------
	.section	.nv.info._Z3addPiS_,"",@"SHT_CUDA_INFO"
	.sectionflags	@""
	.align	4


	//----- nvinfo : EIATTR_CUDA_API_VERSION
	.align		4
        /*0000*/ 	.byte	0x04, 0x37
        /*0002*/ 	.short	(.L_8 - .L_7)
.L_7:
        /*0004*/ 	.word	0x00000082


	//----- nvinfo : EIATTR_KPARAM_INFO
	.align		4
.L_8:
        /*0008*/ 	.byte	0x04, 0x17
        /*000a*/ 	.short	(.L_10 - .L_9)
.L_9:
        /*000c*/ 	.word	0x00000000
        /*0010*/ 	.short	0x0001
        /*0012*/ 	.short	0x0008
        /*0014*/ 	.byte	0x00, 0xf5, 0x21, 0x00


	//----- nvinfo : EIATTR_KPARAM_INFO
	.align		4
.L_10:
        /*0018*/ 	.byte	0x04, 0x17
        /*001a*/ 	.short	(.L_12 - .L_11)
.L_11:
        /*001c*/ 	.word	0x00000000
        /*0020*/ 	.short	0x0000
        /*0022*/ 	.short	0x0000
        /*0024*/ 	.byte	0x00, 0xf5, 0x21, 0x00


	//----- nvinfo : EIATTR_SPARSE_MMA_MASK
	.align		4
.L_12:
        /*0028*/ 	.byte	0x03, 0x50
        /*002a*/ 	.short	0x0000


	//----- nvinfo : EIATTR_MAXREG_COUNT
	.align		4
        /*002c*/ 	.byte	0x03, 0x1b
        /*002e*/ 	.short	0x00ff


	//----- nvinfo : EIATTR_EXTERNS
	.align		4
        /*0030*/ 	.byte	0x04, 0x0f
        /*0032*/ 	.short	(.L_14 - .L_13)


	//   ....[0]....
	.align		4
.L_13:
        /*0034*/ 	.word	index@(vprintf)


	//----- nvinfo : EIATTR_MERCURY_ISA_VERSION
	.align		4
.L_14:
        /*0038*/ 	.byte	0x03, 0x5f
        /*003a*/ 	.short	0x0101


	//----- nvinfo : EIATTR_VRC_CTA_INIT_COUNT
	.align		4
        /*003c*/ 	.byte	0x02, 0x4a
	.zero		1
	.zero		1


	//----- nvinfo : EIATTR_SYSCALL_OFFSETS
	.align		4
        /*0040*/ 	.byte	0x04, 0x46
        /*0042*/ 	.short	(.L_16 - .L_15)


	//   ....[0]....
.L_15:
        /*0044*/ 	.word	0x00000150


	//----- nvinfo : EIATTR_EXIT_INSTR_OFFSETS
	.align		4
.L_16:
        /*0048*/ 	.byte	0x04, 0x1c
        /*004a*/ 	.short	(.L_18 - .L_17)


	//   ....[0]....
.L_17:
        /*004c*/ 	.word	0x00000190


	//----- nvinfo : EIATTR_CBANK_PARAM_SIZE
	.align		4
.L_18:
        /*0050*/ 	.byte	0x03, 0x19
        /*0052*/ 	.short	0x0010


	//----- nvinfo : EIATTR_PARAM_CBANK
	.align		4
        /*0054*/ 	.byte	0x04, 0x0a
        /*0056*/ 	.short	(.L_20 - .L_19)
	.align		4
.L_19:
        /*0058*/ 	.word	index@(.nv.constant0._Z3addPiS_)
        /*005c*/ 	.short	0x0380
        /*005e*/ 	.short	0x0010


	//----- nvinfo : EIATTR_SW_WAR
	.align		4
.L_20:
        /*0060*/ 	.byte	0x04, 0x36
        /*0062*/ 	.short	(.L_22 - .L_21)
.L_21:
        /*0064*/ 	.word	0x00000008
.L_22:


//--------------------- .nv.callgraph             --------------------------
	.section	.nv.callgraph,"",@"SHT_CUDA_CALLGRAPH"
	.align	4
	.sectionentsize	8
	.align		4
        /*0000*/ 	.word	0x00000000
	.align		4
        /*0004*/ 	.word	0xffffffff
	.align		4
        /*0008*/ 	.word	index@(_Z3addPiS_)
	.align		4
        /*000c*/ 	.word	index@(vprintf)
	.align		4
        /*0010*/ 	.word	0x00000000
	.align		4
        /*0014*/ 	.word	0xfffffffe
	.align		4
        /*0018*/ 	.word	0x00000000
	.align		4
        /*001c*/ 	.word	0xfffffffd
	.align		4
        /*0020*/ 	.word	0x00000000
	.align		4
        /*0024*/ 	.word	0xfffffffc


//--------------------- .nv.constant4             --------------------------
	.section	.nv.constant4,"a",@progbits
	.align	8
	.align		8
.nv.constant4:
        /*0000*/ 	.dword	vprintf
	.align		8
        /*0008*/ 	.dword	$str


//--------------------- .text._Z3addPiS_          --------------------------
	.section	.text._Z3addPiS_,"ax",@progbits
	.align	128
        .global         _Z3addPiS_
        .type           _Z3addPiS_,@function
        .size           _Z3addPiS_,(.L_x_2 - _Z3addPiS_)
        .other          _Z3addPiS_,@"STO_CUDA_ENTRY STV_DEFAULT"
_Z3addPiS_:
.text._Z3addPiS_:
[----:B------:R-:W0:Y:S01]  /*0000*/  LDC R1, c[0x0][0x37c] ;  /* 0x0000df00ff017b82 */ /* 0x000e220000000800 */
[----:B------:R-:W1:Y:S07]  /*0010*/  S2R R16, SR_TID.X ;  /* 0x0000000000107919 */ /* 0x000e6e0000002100 */
[----:B------:R-:W1:Y:S01]  /*0020*/  LDC.64 R2, c[0x0][0x380] ;  /* 0x0000e000ff027b82 */ /* 0x000e620000000a00 */
[----:B------:R-:W2:Y:S01]  /*0030*/  LDCU.64 UR36, c[0x0][0x358] ;  /* 0x00006b00ff2477ac */ /* 0x000ea20008000a00 */
[----:B0-----:R-:W-:Y:S01]  /*0040*/  VIADD R1, R1, 0xfffffff8 ;  /* 0xfffffff801017836 */ /* 0x001fe20000000000 */
[----:B------:R-:W0:Y:S01]  /*0050*/  LDCU UR4, c[0x0][0x2f8] ;  /* 0x00005f00ff0477ac */ /* 0x000e220008000800 */
[----:B------:R-:W3:Y:S01]  /*0060*/  LDCU.64 UR6, c[0x4][0x8] ;  /* 0x01000100ff0677ac */ /* 0x000ee20008000a00 */
[----:B-1----:R-:W-:-:S05]  /*0070*/  IMAD.WIDE.U32 R2, R16, 0x4, R2 ;  /* 0x0000000410027825 */ /* 0x002fca00078e0002 */
[----:B--2---:R-:W2:Y:S04]  /*0080*/  LDG.E R17, desc[UR36][R2.64] ;  /* 0x0000002402117981 */ /* 0x004ea8000c1e1900 */
[----:B------:R-:W2:Y:S04]  /*0090*/  LDG.E R0, desc[UR36][R2.64+0x10] ;  /* 0x0000102402007981 */ /* 0x000ea8000c1e1900 */
[----:B------:R-:W2:Y:S01]  /*00a0*/  LDG.E R4, desc[UR36][R2.64+0x20] ;  /* 0x0000202402047981 */ /* 0x000ea2000c1e1900 */
[----:B------:R-:W1:Y:S01]  /*00b0*/  LDCU UR5, c[0x0][0x2fc] ;  /* 0x00005f80ff0577ac */ /* 0x000e620008000800 */
[----:B0-----:R-:W-:-:S02]  /*00c0*/  IADD3 R6, P0, PT, R1, UR4, RZ ;  /* 0x0000000401067c10 */ /* 0x001fc4000ff1e0ff */
[----:B---3--:R-:W-:-:S03]  /*00d0*/  MOV R5, UR7 ;  /* 0x0000000700057c02 */ /* 0x008fc60008000f00 */
[----:B-1----:R-:W-:Y:S01]  /*00e0*/  IMAD.X R7, RZ, RZ, UR5, P0 ;  /* 0x00000005ff077e24 */ /* 0x002fe200080e06ff */
[----:B--2---:R-:W-:Y:S01]  /*00f0*/  IADD3 R17, PT, PT, R4, R0, R17 ;  /* 0x0000000004117210 */ /* 0x004fe20007ffe011 */
[----:B------:R-:W-:Y:S01]  /*0100*/  IMAD.U32 R4, RZ, RZ, UR6 ;  /* 0x00000006ff047e24 */ /* 0x000fe2000f8e00ff */
[----:B------:R-:W-:-:S03]  /*0110*/  MOV R0, 0x0 ;  /* 0x0000000000007802 */ /* 0x000fc60000000f00 */
[----:B------:R0:W-:Y:S01]  /*0120*/  STL.64 [R1], R16 ;  /* 0x0000001001007387 */ /* 0x0001e20000100a00 */
[----:B------:R0:W1:Y:S03]  /*0130*/  LDC.64 R8, c[0x4][R0] ;  /* 0x0100000000087b82 */ /* 0x0000660000000a00 */
[----:B------:R-:W-:-:S07]  /*0140*/  LEPC R20, `(.L_x_0) ;  /* 0x000000001014794e */ /* 0x000fce0000000000 */
[----:B01----:R-:W-:Y:S05]  /*0150*/  CALL.ABS.NOINC R8 ;  /* 0x0000000008007343 */ /* 0x003fea0003c00000 */
.L_x_0:
[----:B------:R-:W0:Y:S02]  /*0160*/  LDC.64 R2, c[0x0][0x388] ;  /* 0x0000e200ff027b82 */ /* 0x000e240000000a00 */
[----:B0-----:R-:W-:-:S05]  /*0170*/  IMAD.WIDE.U32 R2, R16, 0x4, R2 ;  /* 0x0000000410027825 */ /* 0x001fca00078e0002 */
[----:B------:R-:W-:Y:S01]  /*0180*/  STG.E desc[UR36][R2.64], R17 ;  /* 0x0000001102007986 */ /* 0x000fe2000c101924 */
[----:B------:R-:W-:Y:S05]  /*0190*/  EXIT ;  /* 0x000000000000794d */ /* 0x000fea0003800000 */
.L_x_1:
[----:B------:R-:W-:-:S00]  /*01a0*/  BRA `(.L_x_1) ;  /* 0xfffffffc00fc7947 */ /* 0x000fc0000383ffff */
[----:B------:R-:W-:-:S00]  /*01b0*/  NOP ;  /* 0x0000000000007918 */ /* 0x000fc00000000000 */
        /* <DEDUP_REMOVED lines=12> */
.L_x_2:


//--------------------- .nv.global.init           --------------------------
	.section	.nv.global.init,"aw",@progbits
.nv.global.init:
	.type		$str,@object
	.size		$str,(.L_0 - $str)
$str:
        /*0000*/ 	.byte	0x74, 0x68, 0x65, 0x20, 0x73, 0x75, 0x6d, 0x20, 0x6f, 0x66, 0x20, 0x74, 0x68, 0x65, 0x20, 0x25
        /*0010*/ 	.byte	0x64, 0x20, 0x74, 0x68, 0x72, 0x65, 0x61, 0x64, 0x20, 0x63, 0x6f, 0x6c, 0x75, 0x6d, 0x6e, 0x20
        /*0020*/ 	.byte	0x69, 0x73, 0x3a, 0x20, 0x25, 0x64, 0x0a, 0x00
.L_0:


//--------------------- .nv.shared.reserved.0     --------------------------
	.section	.nv.shared.reserved.0,"aw",@nobits
	.weak		__nv_reservedSMEM_offset_0_alias
	.size		__nv_reservedSMEM_offset_0_alias, 0, 64
	.other		__nv_reservedSMEM_offset_0_alias,@"STO_CUDA_RESERVED_SHARED STV_DEFAULT"
__nv_reservedSMEM_offset_0_alias:
	.zero		0
	.zero		64


//--------------------- .nv.constant0._Z3addPiS_  --------------------------
	.section	.nv.constant0._Z3addPiS_,"a",@progbits
	.sectionflags	@""
	.align	4
.nv.constant0._Z3addPiS_:
	.zero		912


//--------------------- SYMBOLS --------------------------

	.type		.nv.reservedSmem.offset0,@object
	.size		.nv.reservedSmem.offset0,0x4
	.type		vprintf,@function
